//
// Generated by NVIDIA NVVM Compiler
//
// Compiler Build ID: CL-36424714
// Cuda compilation tools, release 13.0, V13.0.88
// Based on NVVM 20.0.0
//

.version 9.0
.target sm_100
.address_size 64

	// .globl	_Z10degreeCalcPi
.global .align 4 .b8 precalc_xorwow_matrix[102400];
.global .align 4 .b8 precalc_xorwow_offset_matrix[102400];
.global .align 4 .b8 mrg32k3aM1[2304];
.global .align 4 .b8 mrg32k3aM2[2304];
.global .align 4 .b8 mrg32k3aM1SubSeq[2016];
.global .align 4 .b8 mrg32k3aM2SubSeq[2016];
.global .align 4 .b8 mrg32k3aM1Seq[2304];
.global .align 4 .b8 mrg32k3aM2Seq[2304];
.const .align 8 .b8 __cr_lgamma_table[72];
.global .align 4 .u32 sum = 1;
.global .align 1 .b8 _ZN29_INTERNAL_f42bfc94_4_k_cu_sum4cuda3std3__45__cpo5beginE[1];
.global .align 1 .b8 _ZN29_INTERNAL_f42bfc94_4_k_cu_sum4cuda3std3__45__cpo3endE[1];
.global .align 1 .b8 _ZN29_INTERNAL_f42bfc94_4_k_cu_sum4cuda3std3__45__cpo6cbeginE[1];
.global .align 1 .b8 _ZN29_INTERNAL_f42bfc94_4_k_cu_sum4cuda3std3__45__cpo4cendE[1];
.global .align 1 .b8 _ZN29_INTERNAL_f42bfc94_4_k_cu_sum4cuda3std3__45__cpo6rbeginE[1];
.global .align 1 .b8 _ZN29_INTERNAL_f42bfc94_4_k_cu_sum4cuda3std3__45__cpo4rendE[1];
.global .align 1 .b8 _ZN29_INTERNAL_f42bfc94_4_k_cu_sum4cuda3std3__45__cpo7crbeginE[1];
.global .align 1 .b8 _ZN29_INTERNAL_f42bfc94_4_k_cu_sum4cuda3std3__45__cpo5crendE[1];
.global .align 1 .b8 _ZN29_INTERNAL_f42bfc94_4_k_cu_sum4cuda3std3__431_GLOBAL__N__f42bfc94_4_k_cu_sum6ignoreE[1];
.global .align 1 .b8 _ZN29_INTERNAL_f42bfc94_4_k_cu_sum4cuda3std3__419piecewise_constructE[1];
.global .align 1 .b8 _ZN29_INTERNAL_f42bfc94_4_k_cu_sum4cuda3std3__48in_placeE[1];
.global .align 1 .b8 _ZN29_INTERNAL_f42bfc94_4_k_cu_sum4cuda3std3__420unreachable_sentinelE[1];
.global .align 1 .b8 _ZN29_INTERNAL_f42bfc94_4_k_cu_sum4cuda3std3__47nulloptE[1];
.global .align 1 .b8 _ZN29_INTERNAL_f42bfc94_4_k_cu_sum4cuda3std3__48unexpectE[1];
.global .align 1 .b8 _ZN29_INTERNAL_f42bfc94_4_k_cu_sum4cuda3std6ranges3__45__cpo4swapE[1];
.global .align 1 .b8 _ZN29_INTERNAL_f42bfc94_4_k_cu_sum4cuda3std6ranges3__45__cpo9iter_moveE[1];
.global .align 1 .b8 _ZN29_INTERNAL_f42bfc94_4_k_cu_sum4cuda3std6ranges3__45__cpo5beginE[1];
.global .align 1 .b8 _ZN29_INTERNAL_f42bfc94_4_k_cu_sum4cuda3std6ranges3__45__cpo3endE[1];
.global .align 1 .b8 _ZN29_INTERNAL_f42bfc94_4_k_cu_sum4cuda3std6ranges3__45__cpo6cbeginE[1];
.global .align 1 .b8 _ZN29_INTERNAL_f42bfc94_4_k_cu_sum4cuda3std6ranges3__45__cpo4cendE[1];
.global .align 1 .b8 _ZN29_INTERNAL_f42bfc94_4_k_cu_sum4cuda3std6ranges3__45__cpo7advanceE[1];
.global .align 1 .b8 _ZN29_INTERNAL_f42bfc94_4_k_cu_sum4cuda3std6ranges3__45__cpo9iter_swapE[1];
.global .align 1 .b8 _ZN29_INTERNAL_f42bfc94_4_k_cu_sum4cuda3std6ranges3__45__cpo4nextE[1];
.global .align 1 .b8 _ZN29_INTERNAL_f42bfc94_4_k_cu_sum4cuda3std6ranges3__45__cpo4prevE[1];
.global .align 1 .b8 _ZN29_INTERNAL_f42bfc94_4_k_cu_sum4cuda3std6ranges3__45__cpo4dataE[1];
.global .align 1 .b8 _ZN29_INTERNAL_f42bfc94_4_k_cu_sum4cuda3std6ranges3__45__cpo5cdataE[1];
.global .align 1 .b8 _ZN29_INTERNAL_f42bfc94_4_k_cu_sum4cuda3std6ranges3__45__cpo4sizeE[1];
.global .align 1 .b8 _ZN29_INTERNAL_f42bfc94_4_k_cu_sum4cuda3std6ranges3__45__cpo5ssizeE[1];
.global .align 1 .b8 _ZN29_INTERNAL_f42bfc94_4_k_cu_sum4cuda3std6ranges3__45__cpo8distanceE[1];
.global .align 1 .b8 _ZN29_INTERNAL_f42bfc94_4_k_cu_sum6thrust24THRUST_300001_SM_1000_NS8cuda_cub3parE[1];
.global .align 1 .b8 _ZN29_INTERNAL_f42bfc94_4_k_cu_sum6thrust24THRUST_300001_SM_1000_NS8cuda_cub10par_nosyncE[1];
.global .align 1 .b8 _ZN29_INTERNAL_f42bfc94_4_k_cu_sum6thrust24THRUST_300001_SM_1000_NS6system6detail10sequential3seqE[1];
.global .align 1 .b8 _ZN29_INTERNAL_f42bfc94_4_k_cu_sum6thrust24THRUST_300001_SM_1000_NS6system3cpp3parE[1];
.global .align 1 .b8 _ZN29_INTERNAL_f42bfc94_4_k_cu_sum6thrust24THRUST_300001_SM_1000_NS12placeholders2_1E[1];
.global .align 1 .b8 _ZN29_INTERNAL_f42bfc94_4_k_cu_sum6thrust24THRUST_300001_SM_1000_NS12placeholders2_2E[1];
.global .align 1 .b8 _ZN29_INTERNAL_f42bfc94_4_k_cu_sum6thrust24THRUST_300001_SM_1000_NS12placeholders2_3E[1];
.global .align 1 .b8 _ZN29_INTERNAL_f42bfc94_4_k_cu_sum6thrust24THRUST_300001_SM_1000_NS12placeholders2_4E[1];
.global .align 1 .b8 _ZN29_INTERNAL_f42bfc94_4_k_cu_sum6thrust24THRUST_300001_SM_1000_NS12placeholders2_5E[1];
.global .align 1 .b8 _ZN29_INTERNAL_f42bfc94_4_k_cu_sum6thrust24THRUST_300001_SM_1000_NS12placeholders2_6E[1];
.global .align 1 .b8 _ZN29_INTERNAL_f42bfc94_4_k_cu_sum6thrust24THRUST_300001_SM_1000_NS12placeholders2_7E[1];
.global .align 1 .b8 _ZN29_INTERNAL_f42bfc94_4_k_cu_sum6thrust24THRUST_300001_SM_1000_NS12placeholders2_8E[1];
.global .align 1 .b8 _ZN29_INTERNAL_f42bfc94_4_k_cu_sum6thrust24THRUST_300001_SM_1000_NS12placeholders2_9E[1];
.global .align 1 .b8 _ZN29_INTERNAL_f42bfc94_4_k_cu_sum6thrust24THRUST_300001_SM_1000_NS12placeholders3_10E[1];
.global .align 1 .b8 _ZN29_INTERNAL_f42bfc94_4_k_cu_sum6thrust24THRUST_300001_SM_1000_NS3seqE[1];
.global .align 1 .b8 _ZN29_INTERNAL_f42bfc94_4_k_cu_sum6thrust24THRUST_300001_SM_1000_NS6deviceE[1];

.visible .entry _Z10degreeCalcPi(
	.param .u64 .ptr .align 1 _Z10degreeCalcPi_param_0
)
{
	.reg .pred 	%p<2>;
	.reg .b32 	%r<8>;
	.reg .b64 	%rd<5>;

	ld.param.u64 	%rd1, [_Z10degreeCalcPi_param_0];
	mov.u32 	%r2, %ntid.x;
	mov.u32 	%r3, %ctaid.x;
	mov.u32 	%r4, %tid.x;
	mad.lo.s32 	%r1, %r2, %r3, %r4;
	setp.gt.s32 	%p1, %r1, 999999;
	@%p1 bra 	$L__BB0_2;
	cvta.to.global.u64 	%rd2, %rd1;
	mul.wide.s32 	%rd3, %r1, 4;
	add.s64 	%rd4, %rd2, %rd3;
	ld.global.u32 	%r5, [%rd4];
	ld.global.u32 	%r6, [sum];
	add.s32 	%r7, %r6, %r5;
	st.global.u32 	[sum], %r7;
$L__BB0_2:
	ret;

}
	// .globl	_ZN3cub18CUB_300001_SM_10006detail11EmptyKernelIvEEvv
.visible .entry _ZN3cub18CUB_300001_SM_10006detail11EmptyKernelIvEEvv()
{


	ret;

}


// ===== COMPILED SASS (sm_100) =====

	.target	sm_100

	.elftype	@"ET_EXEC"


//--------------------- .note.nv.tkinfo           --------------------------
	.section	.note.nv.tkinfo,"",@"SHT_NOTE"
	.sectionflags	@"SHF_NOTE_NV_TKINFO"
	.tkinfo
        /*0018*/ 	.word	0x00000002
        /*0030*/ 	.string	""
        /*0030*/ 	.string	"ptxas"
        /*0030*/ 	.string	"Cuda compilation tools, release 13.0, V13.0.88"
        /*0030*/ 	.string	"Build cuda_13.0.r13.0/compiler.36424714_0"
        /*0030*/ 	.string	"-arch sm_100 -m 64 "



//--------------------- .note.nv.cuinfo           --------------------------
	.section	.note.nv.cuinfo,"",@"SHT_NOTE"
	.sectionflags	@"SHF_NOTE_NV_CUINFO"
        /*0018*/ 	.short	0x0002
        /*001a*/ 	.short	0x0064
        /*001c*/ 	.short	0x0082
	.zero		2


//--------------------- .nv.info                  --------------------------
	.section	.nv.info,"",@"SHT_CUDA_INFO"
	.align	4


	//----- nvinfo : EIATTR_REGCOUNT
	.align		4
        /*0000*/ 	.byte	0x04, 0x2f
        /*0002*/ 	.short	(.L_56 - .L_55)
	.align		4
.L_55:
        /*0004*/ 	.word	index@(_Z10degreeCalcPi)
        /*0008*/ 	.word	0x0000000a


	//----- nvinfo : EIATTR_FRAME_SIZE
	.align		4
.L_56:
        /*000c*/ 	.byte	0x04, 0x11
        /*000e*/ 	.short	(.L_58 - .L_57)
	.align		4
.L_57:
        /*0010*/ 	.word	index@(_Z10degreeCalcPi)
        /*0014*/ 	.word	0x00000000


	//----- nvinfo : EIATTR_REGCOUNT
	.align		4
.L_58:
        /*0018*/ 	.byte	0x04, 0x2f
        /*001a*/ 	.short	(.L_60 - .L_59)
	.align		4
.L_59:
        /*001c*/ 	.word	index@(_ZN3cub18CUB_300001_SM_10006detail11EmptyKernelIvEEvv)
        /*0020*/ 	.word	0x00000004


	//----- nvinfo : EIATTR_FRAME_SIZE
	.align		4
.L_60:
        /*0024*/ 	.byte	0x04, 0x11
        /*0026*/ 	.short	(.L_62 - .L_61)
	.align		4
.L_61:
        /*0028*/ 	.word	index@(_ZN3cub18CUB_300001_SM_10006detail11EmptyKernelIvEEvv)
        /*002c*/ 	.word	0x00000000


	//----- nvinfo : EIATTR_MIN_STACK_SIZE
	.align		4
.L_62:
        /*0030*/ 	.byte	0x04, 0x12
        /*0032*/ 	.short	(.L_64 - .L_63)
	.align		4
.L_63:
        /*0034*/ 	.word	index@(_ZN3cub18CUB_300001_SM_10006detail11EmptyKernelIvEEvv)
        /*0038*/ 	.word	0x00000000


	//----- nvinfo : EIATTR_MIN_STACK_SIZE
	.align		4
.L_64:
        /*003c*/ 	.byte	0x04, 0x12
        /*003e*/ 	.short	(.L_66 - .L_65)
	.align		4
.L_65:
        /*0040*/ 	.word	index@(_Z10degreeCalcPi)
        /*0044*/ 	.word	0x00000000
.L_66:


//--------------------- .nv.compat                --------------------------
	.section	.nv.compat,"",@"SHT_CUDA_COMPAT_INFO"
	.align	4
        /*0000*/ 	.byte	0x02, 0x09, 0x00, 0x00, 0x02, 0x02, 0x01, 0x00, 0x02, 0x05, 0x05, 0x00, 0x03, 0x07, 0x01, 0x01
        /*0010*/ 	.byte	0x02, 0x03, 0x00, 0x00, 0x02, 0x06, 0x01, 0x00, 0x04, 0x0b, 0x08, 0x00, 0x09, 0x00, 0x00, 0x00
        /*0020*/ 	.byte	0x00, 0x00, 0x00, 0x00


//--------------------- .nv.info._ZN3cub18CUB_300001_SM_10006detail11EmptyKernelIvEEvv --------------------------
	.section	.nv.info._ZN3cub18CUB_300001_SM_10006detail11EmptyKernelIvEEvv,"",@"SHT_CUDA_INFO"
	.sectionflags	@""
	.align	4


	//----- nvinfo : EIATTR_CUDA_API_VERSION
	.align		4
        /*0000*/ 	.byte	0x04, 0x37
        /*0002*/ 	.short	(.L_68 - .L_67)
.L_67:
        /*0004*/ 	.word	0x00000082


	//----- nvinfo : EIATTR_SPARSE_MMA_MASK
	.align		4
.L_68:
        /*0008*/ 	.byte	0x03, 0x50
        /*000a*/ 	.short	0x0000


	//----- nvinfo : EIATTR_MAXREG_COUNT
	.align		4
        /*000c*/ 	.byte	0x03, 0x1b
        /*000e*/ 	.short	0x00ff


	//----- nvinfo : EIATTR_MERCURY_ISA_VERSION
	.align		4
        /*0010*/ 	.byte	0x03, 0x5f
        /*0012*/ 	.short	0x0101


	//----- nvinfo : EIATTR_VRC_CTA_INIT_COUNT
	.align		4
        /*0014*/ 	.byte	0x02, 0x4a
	.zero		1
	.zero		1


	//----- nvinfo : EIATTR_EXIT_INSTR_OFFSETS
	.align		4
        /*0018*/ 	.byte	0x04, 0x1c
        /*001a*/ 	.short	(.L_70 - .L_69)


	//   ....[0]....
.L_69:
        /*001c*/ 	.word	0x00000010


	//----- nvinfo : EIATTR_SW_WAR
	.align		4
.L_70:
        /*0020*/ 	.byte	0x04, 0x36
        /*0022*/ 	.short	(.L_72 - .L_71)
.L_71:
        /*0024*/ 	.word	0x00000008
.L_72:


//--------------------- .nv.info._Z10degreeCalcPi --------------------------
	.section	.nv.info._Z10degreeCalcPi,"",@"SHT_CUDA_INFO"
	.sectionflags	@""
	.align	4


	//----- nvinfo : EIATTR_CUDA_API_VERSION
	.align		4
        /*0000*/ 	.byte	0x04, 0x37
        /*0002*/ 	.short	(.L_74 - .L_73)
.L_73:
        /*0004*/ 	.word	0x00000082


	//----- nvinfo : EIATTR_KPARAM_INFO
	.align		4
.L_74:
        /*0008*/ 	.byte	0x04, 0x17
        /*000a*/ 	.short	(.L_76 - .L_75)
.L_75:
        /*000c*/ 	.word	0x00000000
        /*0010*/ 	.short	0x0000
        /*0012*/ 	.short	0x0000
        /*0014*/ 	.byte	0x00, 0xf5, 0x21, 0x00


	//----- nvinfo : EIATTR_SPARSE_MMA_MASK
	.align		4
.L_76:
        /*0018*/ 	.byte	0x03, 0x50
        /*001a*/ 	.short	0x0000


	//----- nvinfo : EIATTR_MAXREG_COUNT
	.align		4
        /*001c*/ 	.byte	0x03, 0x1b
        /*001e*/ 	.short	0x00ff


	//----- nvinfo : EIATTR_MERCURY_ISA_VERSION
	.align		4
        /*0020*/ 	.byte	0x03, 0x5f
        /*0022*/ 	.short	0x0101


	//----- nvinfo : EIATTR_VRC_CTA_INIT_COUNT
	.align		4
        /*0024*/ 	.byte	0x02, 0x4a
	.zero		1
	.zero		1


	//----- nvinfo : EIATTR_EXIT_INSTR_OFFSETS
	.align		4
        /*0028*/ 	.byte	0x04, 0x1c
        /*002a*/ 	.short	(.L_78 - .L_77)


	//   ....[0]....
.L_77:
        /*002c*/ 	.word	0x00000060


	//   ....[1]....
        /*0030*/ 	.word	0x000000f0


	//----- nvinfo : EIATTR_CBANK_PARAM_SIZE
	.align		4
.L_78:
        /*0034*/ 	.byte	0x03, 0x19
        /*0036*/ 	.short	0x0008


	//----- nvinfo : EIATTR_PARAM_CBANK
	.align		4
        /*0038*/ 	.byte	0x04, 0x0a
        /*003a*/ 	.short	(.L_80 - .L_79)
	.align		4
.L_79:
        /*003c*/ 	.word	index@(.nv.constant0._Z10degreeCalcPi)
        /*0040*/ 	.short	0x0380
        /*0042*/ 	.short	0x0008


	//----- nvinfo : EIATTR_SW_WAR
	.align		4
.L_80:
        /*0044*/ 	.byte	0x04, 0x36
        /*0046*/ 	.short	(.L_82 - .L_81)
.L_81:
        /*0048*/ 	.word	0x00000008
.L_82:


//--------------------- .nv.callgraph             --------------------------
	.section	.nv.callgraph,"",@"SHT_CUDA_CALLGRAPH"
	.align	4
	.sectionentsize	8
	.align		4
        /*0000*/ 	.word	0x00000000
	.align		4
        /*0004*/ 	.word	0xffffffff
	.align		4
        /*0008*/ 	.word	0x00000000
	.align		4
        /*000c*/ 	.word	0xfffffffe
	.align		4
        /*0010*/ 	.word	0x00000000
	.align		4
        /*0014*/ 	.word	0xfffffffd
	.align		4
        /*0018*/ 	.word	0x00000000
	.align		4
        /*001c*/ 	.word	0xfffffffc


//--------------------- .nv.constant4             --------------------------
	.section	.nv.constant4,"a",@progbits
	.align	8
	.align		8
.nv.constant4:
        /*0000*/ 	.dword	precalc_xorwow_matrix
	.align		8
        /*0008*/ 	.dword	precalc_xorwow_offset_matrix
	.align		8
        /*0010*/ 	.dword	mrg32k3aM1
	.align		8
        /*0018*/ 	.dword	mrg32k3aM2
	.align		8
        /*0020*/ 	.dword	mrg32k3aM1SubSeq
	.align		8
        /*0028*/ 	.dword	mrg32k3aM2SubSeq
	.align		8
        /*0030*/ 	.dword	mrg32k3aM1Seq
	.align		8
        /*0038*/ 	.dword	mrg32k3aM2Seq
	.align		8
        /*0040*/ 	.dword	sum
	.align		8
        /*0048*/ 	.dword	_ZN29_INTERNAL_f42bfc94_4_k_cu_sum4cuda3std3__45__cpo5beginE
	.align		8
        /*0050*/ 	.dword	_ZN29_INTERNAL_f42bfc94_4_k_cu_sum4cuda3std3__45__cpo3endE
	.align		8
        /*0058*/ 	.dword	_ZN29_INTERNAL_f42bfc94_4_k_cu_sum4cuda3std3__45__cpo6cbeginE
	.align		8
        /*0060*/ 	.dword	_ZN29_INTERNAL_f42bfc94_4_k_cu_sum4cuda3std3__45__cpo4cendE
	.align		8
        /*0068*/ 	.dword	_ZN29_INTERNAL_f42bfc94_4_k_cu_sum4cuda3std3__45__cpo6rbeginE
	.align		8
        /*0070*/ 	.dword	_ZN29_INTERNAL_f42bfc94_4_k_cu_sum4cuda3std3__45__cpo4rendE
	.align		8
        /*0078*/ 	.dword	_ZN29_INTERNAL_f42bfc94_4_k_cu_sum4cuda3std3__45__cpo7crbeginE
	.align		8
        /*0080*/ 	.dword	_ZN29_INTERNAL_f42bfc94_4_k_cu_sum4cuda3std3__45__cpo5crendE
	.align		8
        /*0088*/ 	.dword	_ZN29_INTERNAL_f42bfc94_4_k_cu_sum4cuda3std3__431_GLOBAL__N__f42bfc94_4_k_cu_sum6ignoreE
	.align		8
        /*0090*/ 	.dword	_ZN29_INTERNAL_f42bfc94_4_k_cu_sum4cuda3std3__419piecewise_constructE
	.align		8
        /*0098*/ 	.dword	_ZN29_INTERNAL_f42bfc94_4_k_cu_sum4cuda3std3__48in_placeE
	.align		8
        /*00a0*/ 	.dword	_ZN29_INTERNAL_f42bfc94_4_k_cu_sum4cuda3std3__420unreachable_sentinelE
	.align		8
        /*00a8*/ 	.dword	_ZN29_INTERNAL_f42bfc94_4_k_cu_sum4cuda3std3__47nulloptE
	.align		8
        /*00b0*/ 	.dword	_ZN29_INTERNAL_f42bfc94_4_k_cu_sum4cuda3std3__48unexpectE
	.align		8
        /*00b8*/ 	.dword	_ZN29_INTERNAL_f42bfc94_4_k_cu_sum4cuda3std6ranges3__45__cpo4swapE
	.align		8
        /*00c0*/ 	.dword	_ZN29_INTERNAL_f42bfc94_4_k_cu_sum4cuda3std6ranges3__45__cpo9iter_moveE
	.align		8
        /*00c8*/ 	.dword	_ZN29_INTERNAL_f42bfc94_4_k_cu_sum4cuda3std6ranges3__45__cpo5beginE
	.align		8
        /*00d0*/ 	.dword	_ZN29_INTERNAL_f42bfc94_4_k_cu_sum4cuda3std6ranges3__45__cpo3endE
	.align		8
        /*00d8*/ 	.dword	_ZN29_INTERNAL_f42bfc94_4_k_cu_sum4cuda3std6ranges3__45__cpo6cbeginE
	.align		8
        /*00e0*/ 	.dword	_ZN29_INTERNAL_f42bfc94_4_k_cu_sum4cuda3std6ranges3__45__cpo4cendE
	.align		8
        /*00e8*/ 	.dword	_ZN29_INTERNAL_f42bfc94_4_k_cu_sum4cuda3std6ranges3__45__cpo7advanceE
	.align		8
        /*00f0*/ 	.dword	_ZN29_INTERNAL_f42bfc94_4_k_cu_sum4cuda3std6ranges3__45__cpo9iter_swapE
	.align		8
        /*00f8*/ 	.dword	_ZN29_INTERNAL_f42bfc94_4_k_cu_sum4cuda3std6ranges3__45__cpo4nextE
	.align		8
        /*0100*/ 	.dword	_ZN29_INTERNAL_f42bfc94_4_k_cu_sum4cuda3std6ranges3__45__cpo4prevE
	.align		8
        /*0108*/ 	.dword	_ZN29_INTERNAL_f42bfc94_4_k_cu_sum4cuda3std6ranges3__45__cpo4dataE
	.align		8
        /*0110*/ 	.dword	_ZN29_INTERNAL_f42bfc94_4_k_cu_sum4cuda3std6ranges3__45__cpo5cdataE
	.align		8
        /*0118*/ 	.dword	_ZN29_INTERNAL_f42bfc94_4_k_cu_sum4cuda3std6ranges3__45__cpo4sizeE
	.align		8
        /*0120*/ 	.dword	_ZN29_INTERNAL_f42bfc94_4_k_cu_sum4cuda3std6ranges3__45__cpo5ssizeE
	.align		8
        /*0128*/ 	.dword	_ZN29_INTERNAL_f42bfc94_4_k_cu_sum4cuda3std6ranges3__45__cpo8distanceE
	.align		8
        /*0130*/ 	.dword	_ZN29_INTERNAL_f42bfc94_4_k_cu_sum6thrust24THRUST_300001_SM_1000_NS8cuda_cub3parE
	.align		8
        /*0138*/ 	.dword	_ZN29_INTERNAL_f42bfc94_4_k_cu_sum6thrust24THRUST_300001_SM_1000_NS8cuda_cub10par_nosyncE
	.align		8
        /*0140*/ 	.dword	_ZN29_INTERNAL_f42bfc94_4_k_cu_sum6thrust24THRUST_300001_SM_1000_NS6system6detail10sequential3seqE
	.align		8
        /*0148*/ 	.dword	_ZN29_INTERNAL_f42bfc94_4_k_cu_sum6thrust24THRUST_300001_SM_1000_NS6system3cpp3parE
	.align		8
        /*0150*/ 	.dword	_ZN29_INTERNAL_f42bfc94_4_k_cu_sum6thrust24THRUST_300001_SM_1000_NS12placeholders2_1E
	.align		8
        /*0158*/ 	.dword	_ZN29_INTERNAL_f42bfc94_4_k_cu_sum6thrust24THRUST_300001_SM_1000_NS12placeholders2_2E
	.align		8
        /*0160*/ 	.dword	_ZN29_INTERNAL_f42bfc94_4_k_cu_sum6thrust24THRUST_300001_SM_1000_NS12placeholders2_3E
	.align		8
        /*0168*/ 	.dword	_ZN29_INTERNAL_f42bfc94_4_k_cu_sum6thrust24THRUST_300001_SM_1000_NS12placeholders2_4E
	.align		8
        /*0170*/ 	.dword	_ZN29_INTERNAL_f42bfc94_4_k_cu_sum6thrust24THRUST_300001_SM_1000_NS12placeholders2_5E
	.align		8
        /*0178*/ 	.dword	_ZN29_INTERNAL_f42bfc94_4_k_cu_sum6thrust24THRUST_300001_SM_1000_NS12placeholders2_6E
	.align		8
        /*0180*/ 	.dword	_ZN29_INTERNAL_f42bfc94_4_k_cu_sum6thrust24THRUST_300001_SM_1000_NS12placeholders2_7E
	.align		8
        /*0188*/ 	.dword	_ZN29_INTERNAL_f42bfc94_4_k_cu_sum6thrust24THRUST_300001_SM_1000_NS12placeholders2_8E
	.align		8
        /*0190*/ 	.dword	_ZN29_INTERNAL_f42bfc94_4_k_cu_sum6thrust24THRUST_300001_SM_1000_NS12placeholders2_9E
	.align		8
        /*0198*/ 	.dword	_ZN29_INTERNAL_f42bfc94_4_k_cu_sum6thrust24THRUST_300001_SM_1000_NS12placeholders3_10E
	.align		8
        /*01a0*/ 	.dword	_ZN29_INTERNAL_f42bfc94_4_k_cu_sum6thrust24THRUST_300001_SM_1000_NS3seqE
	.align		8
        /*01a8*/ 	.dword	_ZN29_INTERNAL_f42bfc94_4_k_cu_sum6thrust24THRUST_300001_SM_1000_NS6deviceE


//--------------------- .nv.constant3             --------------------------
	.section	.nv.constant3,"a",@progbits
	.align	8
.nv.constant3:
	.type		__cr_lgamma_table,@object
	.size		__cr_lgamma_table,(.L_8 - __cr_lgamma_table)
__cr_lgamma_table:
        /*0000*/ 	.byte	0x00, 0x00, 0x00, 0x00, 0x00, 0x00, 0x00, 0x00, 0x00, 0x00, 0x00, 0x00, 0x00, 0x00, 0x00, 0x00
        /*0010*/ 	.byte	0xef, 0x39, 0xfa, 0xfe, 0x42, 0x2e, 0xe6, 0x3f, 0x02, 0x20, 0x2a, 0xfa, 0x0b, 0xab, 0xfc, 0x3f
        /*0020*/ 	.byte	0xf9, 0x2c, 0x92, 0x7c, 0xa7, 0x6c, 0x09, 0x40, 0xc9, 0x79, 0x44, 0x3c, 0x64, 0x26, 0x13, 0x40
        /*0030*/ 	.byte	0xca, 0x01, 0xcf, 0x3a, 0x27, 0x51, 0x1a, 0x40, 0x30, 0xcc, 0x2d, 0xf3, 0xe1, 0x0c, 0x21, 0x40
        /*0040*/ 	.byte	0x0d, 0xb7, 0xfc, 0x82, 0x8e, 0x35, 0x25, 0x40
.L_8:


//--------------------- .text._ZN3cub18CUB_300001_SM_10006detail11EmptyKernelIvEEvv --------------------------
	.section	.text._ZN3cub18CUB_300001_SM_10006detail11EmptyKernelIvEEvv,"ax",@progbits
	.align	128
        .global         _ZN3cub18CUB_300001_SM_10006detail11EmptyKernelIvEEvv
        .type           _ZN3cub18CUB_300001_SM_10006detail11EmptyKernelIvEEvv,@function
        .size           _ZN3cub18CUB_300001_SM_10006detail11EmptyKernelIvEEvv,(.L_x_2 - _ZN3cub18CUB_300001_SM_10006detail11EmptyKernelIvEEvv)
        .other          _ZN3cub18CUB_300001_SM_10006detail11EmptyKernelIvEEvv,@"STO_CUDA_ENTRY STV_DEFAULT"
_ZN3cub18CUB_300001_SM_10006detail11EmptyKernelIvEEvv:
.text._ZN3cub18CUB_300001_SM_10006detail11EmptyKernelIvEEvv:
[----:B------:R-:W-:Y:S01]  /*0000*/  LDC R1, c[0x0][0x37c] ;  /* 0x0000df00ff017b82 */ /* 0x000fe20000000800 */
[----:B------:R-:W-:Y:S05]  /*0010*/  EXIT ;  /* 0x000000000000794d */ /* 0x000fea0003800000 */
.L_x_0:
[----:B------:R-:W-:-:S00]  /*0020*/  BRA `(.L_x_0) ;  /* 0xfffffffc00fc7947 */ /* 0x000fc0000383ffff */
[----:B------:R-:W-:-:S00]  /*0030*/  NOP ;  /* 0x0000000000007918 */ /* 0x000fc00000000000 */
        /* <DEDUP_REMOVED lines=12> */
.L_x_2:


//--------------------- .text._Z10degreeCalcPi    --------------------------
	.section	.text._Z10degreeCalcPi,"ax",@progbits
	.align	128
        .global         _Z10degreeCalcPi
        .type           _Z10degreeCalcPi,@function
        .size           _Z10degreeCalcPi,(.L_x_3 - _Z10degreeCalcPi)
        .other          _Z10degreeCalcPi,@"STO_CUDA_ENTRY STV_DEFAULT"
_Z10degreeCalcPi:
.text._Z10degreeCalcPi:
[----:B------:R-:W-:Y:S01]  /*0000*/  LDC R1, c[0x0][0x37c] ;  /* 0x0000df00ff017b82 */ /* 0x000fe20000000800 */
[----:B------:R-:W0:Y:S01]  /*0010*/  S2R R7, SR_CTAID.X ;  /* 0x0000000000077919 */ /* 0x000e220000002500 */
[----:B------:R-:W0:Y:S01]  /*0020*/  LDCU UR4, c[0x0][0x360] ;  /* 0x00006c00ff0477ac */ /* 0x000e220008000800 */
[----:B------:R-:W0:Y:S02]  /*0030*/  S2R R0, SR_TID.X ;  /* 0x0000000000007919 */ /* 0x000e240000002100 */
[----:B0-----:R-:W-:-:S05]  /*0040*/  IMAD R7, R7, UR4, R0 ;  /* 0x0000000407077c24 */ /* 0x001fca000f8e0200 */
[----:B------:R-:W-:-:S13]  /*0050*/  ISETP.GT.AND P0, PT, R7, 0xf423f, PT ;  /* 0x000f423f0700780c */ /* 0x000fda0003f04270 */
[----:B------:R-:W-:Y:S05]  /*0060*/  @P0 EXIT ;  /* 0x000000000000094d */ /* 0x000fea0003800000 */
[----:B------:R-:W0:Y:S01]  /*0070*/  LDC.64 R2, c[0x0][0x380] ;  /* 0x0000e000ff027b82 */ /* 0x000e220000000a00 */
[----:B------:R-:W1:Y:S07]  /*0080*/  LDCU.64 UR4, c[0x0][0x358] ;  /* 0x00006b00ff0477ac */ /* 0x000e6e0008000a00 */
[----:B------:R-:W2:Y:S01]  /*0090*/  LDC.64 R4, c[0x4][0x40] ;  /* 0x01001000ff047b82 */ /* 0x000ea20000000a00 */
[----:B0-----:R-:W-:-:S06]  /*00a0*/  IMAD.WIDE R2, R7, 0x4, R2 ;  /* 0x0000000407027825 */ /* 0x001fcc00078e0202 */
[----:B-1----:R-:W3:Y:S04]  /*00b0*/  LDG.E R2, desc[UR4][R2.64] ;  /* 0x0000000402027981 */ /* 0x002ee8000c1e1900 */
[----:B--2---:R-:W3:Y:S02]  /*00c0*/  LDG.E R7, desc[UR4][R4.64] ;  /* 0x0000000404077981 */ /* 0x004ee4000c1e1900 */
[----:B---3--:R-:W-:-:S05]  /*00d0*/  IADD3 R7, PT, PT, R2, R7, RZ ;  /* 0x0000000702077210 */ /* 0x008fca0007ffe0ff */
[----:B------:R-:W-:Y:S01]  /*00e0*/  STG.E desc[UR4][R4.64], R7 ;  /* 0x0000000704007986 */ /* 0x000fe2000c101904 */
[----:B------:R-:W-:Y:S05]  /*00f0*/  EXIT ;  /* 0x000000000000794d */ /* 0x000fea0003800000 */
.L_x_1:
        /* <DEDUP_REMOVED lines=16> */
.L_x_3:


//--------------------- .nv.global.init           --------------------------
	.section	.nv.global.init,"aw",@progbits
	.align	4
.nv.global.init:
	.type		sum,@object
	.size		sum,(mrg32k3aM1SubSeq - sum)
sum:
        /*0000*/ 	.byte	0x01, 0x00, 0x00, 0x00
	.type		mrg32k3aM1SubSeq,@object
	.size		mrg32k3aM1SubSeq,(mrg32k3aM2SubSeq - mrg32k3aM1SubSeq)
mrg32k3aM1SubSeq:
        /*0004*/ 	.byte	0x0b, 0xcc, 0xee, 0x04, 0x73, 0x29, 0x8b, 0x6f, 0xf6, 0x53, 0x03, 0xf6, 0x23, 0xf6, 0xea, 0xda
        /* <DEDUP_REMOVED lines=125> */
	.type		mrg32k3aM2SubSeq,@object
	.size		mrg32k3aM2SubSeq,(mrg32k3aM1 - mrg32k3aM2SubSeq)
mrg32k3aM2SubSeq:
        /* <DEDUP_REMOVED lines=126> */
	.type		mrg32k3aM1,@object
	.size		mrg32k3aM1,(mrg32k3aM1Seq - mrg32k3aM1)
mrg32k3aM1:
        /* <DEDUP_REMOVED lines=144> */
	.type		mrg32k3aM1Seq,@object
	.size		mrg32k3aM1Seq,(mrg32k3aM2 - mrg32k3aM1Seq)
mrg32k3aM1Seq:
        /* <DEDUP_REMOVED lines=144> */
	.type		mrg32k3aM2,@object
	.size		mrg32k3aM2,(mrg32k3aM2Seq - mrg32k3aM2)
mrg32k3aM2:
        /* <DEDUP_REMOVED lines=144> */
	.type		mrg32k3aM2Seq,@object
	.size		mrg32k3aM2Seq,(precalc_xorwow_matrix - mrg32k3aM2Seq)
mrg32k3aM2Seq:
        /* <DEDUP_REMOVED lines=144> */
	.type		precalc_xorwow_matrix,@object
	.size		precalc_xorwow_matrix,(precalc_xorwow_offset_matrix - precalc_xorwow_matrix)
precalc_xorwow_matrix:
        /* <DEDUP_REMOVED lines=6400> */
	.type		precalc_xorwow_offset_matrix,@object
	.size		precalc_xorwow_offset_matrix,(.L_1 - precalc_xorwow_offset_matrix)
precalc_xorwow_offset_matrix:
        /* <DEDUP_REMOVED lines=6400> */
.L_1:


//--------------------- .nv.shared.reserved.0     --------------------------
	.section	.nv.shared.reserved.0,"aw",@nobits
	.weak		__nv_reservedSMEM_offset_0_alias
	.size		__nv_reservedSMEM_offset_0_alias, 0, 64
	.other		__nv_reservedSMEM_offset_0_alias,@"STO_CUDA_RESERVED_SHARED STV_DEFAULT"
__nv_reservedSMEM_offset_0_alias:
	.zero		0
	.zero		64


//--------------------- .nv.global                --------------------------
	.section	.nv.global,"aw",@nobits
.nv.global:
	.type		_ZN29_INTERNAL_f42bfc94_4_k_cu_sum6thrust24THRUST_300001_SM_1000_NS12placeholders2_8E,@object
	.size		_ZN29_INTERNAL_f42bfc94_4_k_cu_sum6thrust24THRUST_300001_SM_1000_NS12placeholders2_8E,(_ZN29_INTERNAL_f42bfc94_4_k_cu_sum4cuda3std3__431_GLOBAL__N__f42bfc94_4_k_cu_sum6ignoreE - _ZN29_INTERNAL_f42bfc94_4_k_cu_sum6thrust24THRUST_300001_SM_1000_NS12placeholders2_8E)
_ZN29_INTERNAL_f42bfc94_4_k_cu_sum6thrust24THRUST_300001_SM_1000_NS12placeholders2_8E:
	.zero		1
	.type		_ZN29_INTERNAL_f42bfc94_4_k_cu_sum4cuda3std3__431_GLOBAL__N__f42bfc94_4_k_cu_sum6ignoreE,@object
	.size		_ZN29_INTERNAL_f42bfc94_4_k_cu_sum4cuda3std3__431_GLOBAL__N__f42bfc94_4_k_cu_sum6ignoreE,(_ZN29_INTERNAL_f42bfc94_4_k_cu_sum4cuda3std6ranges3__45__cpo4dataE - _ZN29_INTERNAL_f42bfc94_4_k_cu_sum4cuda3std3__431_GLOBAL__N__f42bfc94_4_k_cu_sum6ignoreE)
_ZN29_INTERNAL_f42bfc94_4_k_cu_sum4cuda3std3__431_GLOBAL__N__f42bfc94_4_k_cu_sum6ignoreE:
	.zero		1
	.type		_ZN29_INTERNAL_f42bfc94_4_k_cu_sum4cuda3std6ranges3__45__cpo4dataE,@object
	.size		_ZN29_INTERNAL_f42bfc94_4_k_cu_sum4cuda3std6ranges3__45__cpo4dataE,(_ZN29_INTERNAL_f42bfc94_4_k_cu_sum6thrust24THRUST_300001_SM_1000_NS6system3cpp3parE - _ZN29_INTERNAL_f42bfc94_4_k_cu_sum4cuda3std6ranges3__45__cpo4dataE)
_ZN29_INTERNAL_f42bfc94_4_k_cu_sum4cuda3std6ranges3__45__cpo4dataE:
	.zero		1
	.type		_ZN29_INTERNAL_f42bfc94_4_k_cu_sum6thrust24THRUST_300001_SM_1000_NS6system3cpp3parE,@object
	.size		_ZN29_INTERNAL_f42bfc94_4_k_cu_sum6thrust24THRUST_300001_SM_1000_NS6system3cpp3parE,(_ZN29_INTERNAL_f42bfc94_4_k_cu_sum4cuda3std3__45__cpo5beginE - _ZN29_INTERNAL_f42bfc94_4_k_cu_sum6thrust24THRUST_300001_SM_1000_NS6system3cpp3parE)
_ZN29_INTERNAL_f42bfc94_4_k_cu_sum6thrust24THRUST_300001_SM_1000_NS6system3cpp3parE:
	.zero		1
	.type		_ZN29_INTERNAL_f42bfc94_4_k_cu_sum4cuda3std3__45__cpo5beginE,@object
	.size		_ZN29_INTERNAL_f42bfc94_4_k_cu_sum4cuda3std3__45__cpo5beginE,(_ZN29_INTERNAL_f42bfc94_4_k_cu_sum4cuda3std6ranges3__45__cpo5beginE - _ZN29_INTERNAL_f42bfc94_4_k_cu_sum4cuda3std3__45__cpo5beginE)
_ZN29_INTERNAL_f42bfc94_4_k_cu_sum4cuda3std3__45__cpo5beginE:
	.zero		1
	.type		_ZN29_INTERNAL_f42bfc94_4_k_cu_sum4cuda3std6ranges3__45__cpo5beginE,@object
	.size		_ZN29_INTERNAL_f42bfc94_4_k_cu_sum4cuda3std6ranges3__45__cpo5beginE,(_ZN29_INTERNAL_f42bfc94_4_k_cu_sum6thrust24THRUST_300001_SM_1000_NS6deviceE - _ZN29_INTERNAL_f42bfc94_4_k_cu_sum4cuda3std6ranges3__45__cpo5beginE)
_ZN29_INTERNAL_f42bfc94_4_k_cu_sum4cuda3std6ranges3__45__cpo5beginE:
	.zero		1
	.type		_ZN29_INTERNAL_f42bfc94_4_k_cu_sum6thrust24THRUST_300001_SM_1000_NS6deviceE,@object
	.size		_ZN29_INTERNAL_f42bfc94_4_k_cu_sum6thrust24THRUST_300001_SM_1000_NS6deviceE,(_ZN29_INTERNAL_f42bfc94_4_k_cu_sum4cuda3std3__47nulloptE - _ZN29_INTERNAL_f42bfc94_4_k_cu_sum6thrust24THRUST_300001_SM_1000_NS6deviceE)
_ZN29_INTERNAL_f42bfc94_4_k_cu_sum6thrust24THRUST_300001_SM_1000_NS6deviceE:
	.zero		1
	.type		_ZN29_INTERNAL_f42bfc94_4_k_cu_sum4cuda3std3__47nulloptE,@object
	.size		_ZN29_INTERNAL_f42bfc94_4_k_cu_sum4cuda3std3__47nulloptE,(_ZN29_INTERNAL_f42bfc94_4_k_cu_sum4cuda3std6ranges3__45__cpo8distanceE - _ZN29_INTERNAL_f42bfc94_4_k_cu_sum4cuda3std3__47nulloptE)
_ZN29_INTERNAL_f42bfc94_4_k_cu_sum4cuda3std3__47nulloptE:
	.zero		1
	.type		_ZN29_INTERNAL_f42bfc94_4_k_cu_sum4cuda3std6ranges3__45__cpo8distanceE,@object
	.size		_ZN29_INTERNAL_f42bfc94_4_k_cu_sum4cuda3std6ranges3__45__cpo8distanceE,(_ZN29_INTERNAL_f42bfc94_4_k_cu_sum6thrust24THRUST_300001_SM_1000_NS12placeholders2_4E - _ZN29_INTERNAL_f42bfc94_4_k_cu_sum4cuda3std6ranges3__45__cpo8distanceE)
_ZN29_INTERNAL_f42bfc94_4_k_cu_sum4cuda3std6ranges3__45__cpo8distanceE:
	.zero		1
	.type		_ZN29_INTERNAL_f42bfc94_4_k_cu_sum6thrust24THRUST_300001_SM_1000_NS12placeholders2_4E,@object
	.size		_ZN29_INTERNAL_f42bfc94_4_k_cu_sum6thrust24THRUST_300001_SM_1000_NS12placeholders2_4E,(_ZN29_INTERNAL_f42bfc94_4_k_cu_sum4cuda3std3__45__cpo6rbeginE - _ZN29_INTERNAL_f42bfc94_4_k_cu_sum6thrust24THRUST_300001_SM_1000_NS12placeholders2_4E)
_ZN29_INTERNAL_f42bfc94_4_k_cu_sum6thrust24THRUST_300001_SM_1000_NS12placeholders2_4E:
	.zero		1
	.type		_ZN29_INTERNAL_f42bfc94_4_k_cu_sum4cuda3std3__45__cpo6rbeginE,@object
	.size		_ZN29_INTERNAL_f42bfc94_4_k_cu_sum4cuda3std3__45__cpo6rbeginE,(_ZN29_INTERNAL_f42bfc94_4_k_cu_sum4cuda3std6ranges3__45__cpo7advanceE - _ZN29_INTERNAL_f42bfc94_4_k_cu_sum4cuda3std3__45__cpo6rbeginE)
_ZN29_INTERNAL_f42bfc94_4_k_cu_sum4cuda3std3__45__cpo6rbeginE:
	.zero		1
	.type		_ZN29_INTERNAL_f42bfc94_4_k_cu_sum4cuda3std6ranges3__45__cpo7advanceE,@object
	.size		_ZN29_INTERNAL_f42bfc94_4_k_cu_sum4cuda3std6ranges3__45__cpo7advanceE,(_ZN29_INTERNAL_f42bfc94_4_k_cu_sum6thrust24THRUST_300001_SM_1000_NS12placeholders3_10E - _ZN29_INTERNAL_f42bfc94_4_k_cu_sum4cuda3std6ranges3__45__cpo7advanceE)
_ZN29_INTERNAL_f42bfc94_4_k_cu_sum4cuda3std6ranges3__45__cpo7advanceE:
	.zero		1
	.type		_ZN29_INTERNAL_f42bfc94_4_k_cu_sum6thrust24THRUST_300001_SM_1000_NS12placeholders3_10E,@object
	.size		_ZN29_INTERNAL_f42bfc94_4_k_cu_sum6thrust24THRUST_300001_SM_1000_NS12placeholders3_10E,(_ZN29_INTERNAL_f42bfc94_4_k_cu_sum4cuda3std3__48in_placeE - _ZN29_INTERNAL_f42bfc94_4_k_cu_sum6thrust24THRUST_300001_SM_1000_NS12placeholders3_10E)
_ZN29_INTERNAL_f42bfc94_4_k_cu_sum6thrust24THRUST_300001_SM_1000_NS12placeholders3_10E:
	.zero		1
	.type		_ZN29_INTERNAL_f42bfc94_4_k_cu_sum4cuda3std3__48in_placeE,@object
	.size		_ZN29_INTERNAL_f42bfc94_4_k_cu_sum4cuda3std3__48in_placeE,(_ZN29_INTERNAL_f42bfc94_4_k_cu_sum4cuda3std6ranges3__45__cpo4sizeE - _ZN29_INTERNAL_f42bfc94_4_k_cu_sum4cuda3std3__48in_placeE)
_ZN29_INTERNAL_f42bfc94_4_k_cu_sum4cuda3std3__48in_placeE:
	.zero		1
	.type		_ZN29_INTERNAL_f42bfc94_4_k_cu_sum4cuda3std6ranges3__45__cpo4sizeE,@object
	.size		_ZN29_INTERNAL_f42bfc94_4_k_cu_sum4cuda3std6ranges3__45__cpo4sizeE,(_ZN29_INTERNAL_f42bfc94_4_k_cu_sum6thrust24THRUST_300001_SM_1000_NS12placeholders2_2E - _ZN29_INTERNAL_f42bfc94_4_k_cu_sum4cuda3std6ranges3__45__cpo4sizeE)
_ZN29_INTERNAL_f42bfc94_4_k_cu_sum4cuda3std6ranges3__45__cpo4sizeE:
	.zero		1
	.type		_ZN29_INTERNAL_f42bfc94_4_k_cu_sum6thrust24THRUST_300001_SM_1000_NS12placeholders2_2E,@object
	.size		_ZN29_INTERNAL_f42bfc94_4_k_cu_sum6thrust24THRUST_300001_SM_1000_NS12placeholders2_2E,(_ZN29_INTERNAL_f42bfc94_4_k_cu_sum4cuda3std3__45__cpo6cbeginE - _ZN29_INTERNAL_f42bfc94_4_k_cu_sum6thrust24THRUST_300001_SM_1000_NS12placeholders2_2E)
_ZN29_INTERNAL_f42bfc94_4_k_cu_sum6thrust24THRUST_300001_SM_1000_NS12placeholders2_2E:
	.zero		1
	.type		_ZN29_INTERNAL_f42bfc94_4_k_cu_sum4cuda3std3__45__cpo6cbeginE,@object
	.size		_ZN29_INTERNAL_f42bfc94_4_k_cu_sum4cuda3std3__45__cpo6cbeginE,(_ZN29_INTERNAL_f42bfc94_4_k_cu_sum4cuda3std6ranges3__45__cpo6cbeginE - _ZN29_INTERNAL_f42bfc94_4_k_cu_sum4cuda3std3__45__cpo6cbeginE)
_ZN29_INTERNAL_f42bfc94_4_k_cu_sum4cuda3std3__45__cpo6cbeginE:
	.zero		1
	.type		_ZN29_INTERNAL_f42bfc94_4_k_cu_sum4cuda3std6ranges3__45__cpo6cbeginE,@object
	.size		_ZN29_INTERNAL_f42bfc94_4_k_cu_sum4cuda3std6ranges3__45__cpo6cbeginE,(_ZN29_INTERNAL_f42bfc94_4_k_cu_sum6thrust24THRUST_300001_SM_1000_NS12placeholders2_6E - _ZN29_INTERNAL_f42bfc94_4_k_cu_sum4cuda3std6ranges3__45__cpo6cbeginE)
_ZN29_INTERNAL_f42bfc94_4_k_cu_sum4cuda3std6ranges3__45__cpo6cbeginE:
	.zero		1
	.type		_ZN29_INTERNAL_f42bfc94_4_k_cu_sum6thrust24THRUST_300001_SM_1000_NS12placeholders2_6E,@object
	.size		_ZN29_INTERNAL_f42bfc94_4_k_cu_sum6thrust24THRUST_300001_SM_1000_NS12placeholders2_6E,(_ZN29_INTERNAL_f42bfc94_4_k_cu_sum4cuda3std3__45__cpo7crbeginE - _ZN29_INTERNAL_f42bfc94_4_k_cu_sum6thrust24THRUST_300001_SM_1000_NS12placeholders2_6E)
_ZN29_INTERNAL_f42bfc94_4_k_cu_sum6thrust24THRUST_300001_SM_1000_NS12placeholders2_6E:
	.zero		1
	.type		_ZN29_INTERNAL_f42bfc94_4_k_cu_sum4cuda3std3__45__cpo7crbeginE,@object
	.size		_ZN29_INTERNAL_f42bfc94_4_k_cu_sum4cuda3std3__45__cpo7crbeginE,(_ZN29_INTERNAL_f42bfc94_4_k_cu_sum4cuda3std6ranges3__45__cpo4nextE - _ZN29_INTERNAL_f42bfc94_4_k_cu_sum4cuda3std3__45__cpo7crbeginE)
_ZN29_INTERNAL_f42bfc94_4_k_cu_sum4cuda3std3__45__cpo7crbeginE:
	.zero		1
	.type		_ZN29_INTERNAL_f42bfc94_4_k_cu_sum4cuda3std6ranges3__45__cpo4nextE,@object
	.size		_ZN29_INTERNAL_f42bfc94_4_k_cu_sum4cuda3std6ranges3__45__cpo4nextE,(_ZN29_INTERNAL_f42bfc94_4_k_cu_sum4cuda3std6ranges3__45__cpo4swapE - _ZN29_INTERNAL_f42bfc94_4_k_cu_sum4cuda3std6ranges3__45__cpo4nextE)
_ZN29_INTERNAL_f42bfc94_4_k_cu_sum4cuda3std6ranges3__45__cpo4nextE:
	.zero		1
	.type		_ZN29_INTERNAL_f42bfc94_4_k_cu_sum4cuda3std6ranges3__45__cpo4swapE,@object
	.size		_ZN29_INTERNAL_f42bfc94_4_k_cu_sum4cuda3std6ranges3__45__cpo4swapE,(_ZN29_INTERNAL_f42bfc94_4_k_cu_sum6thrust24THRUST_300001_SM_1000_NS8cuda_cub10par_nosyncE - _ZN29_INTERNAL_f42bfc94_4_k_cu_sum4cuda3std6ranges3__45__cpo4swapE)
_ZN29_INTERNAL_f42bfc94_4_k_cu_sum4cuda3std6ranges3__45__cpo4swapE:
	.zero		1
	.type		_ZN29_INTERNAL_f42bfc94_4_k_cu_sum6thrust24THRUST_300001_SM_1000_NS8cuda_cub10par_nosyncE,@object
	.size		_ZN29_INTERNAL_f42bfc94_4_k_cu_sum6thrust24THRUST_300001_SM_1000_NS8cuda_cub10par_nosyncE,(_ZN29_INTERNAL_f42bfc94_4_k_cu_sum6thrust24THRUST_300001_SM_1000_NS3seqE - _ZN29_INTERNAL_f42bfc94_4_k_cu_sum6thrust24THRUST_300001_SM_1000_NS8cuda_cub10par_nosyncE)
_ZN29_INTERNAL_f42bfc94_4_k_cu_sum6thrust24THRUST_300001_SM_1000_NS8cuda_cub10par_nosyncE:
	.zero		1
	.type		_ZN29_INTERNAL_f42bfc94_4_k_cu_sum6thrust24THRUST_300001_SM_1000_NS3seqE,@object
	.size		_ZN29_INTERNAL_f42bfc94_4_k_cu_sum6thrust24THRUST_300001_SM_1000_NS3seqE,(_ZN29_INTERNAL_f42bfc94_4_k_cu_sum4cuda3std3__420unreachable_sentinelE - _ZN29_INTERNAL_f42bfc94_4_k_cu_sum6thrust24THRUST_300001_SM_1000_NS3seqE)
_ZN29_INTERNAL_f42bfc94_4_k_cu_sum6thrust24THRUST_300001_SM_1000_NS3seqE:
	.zero		1
	.type		_ZN29_INTERNAL_f42bfc94_4_k_cu_sum4cuda3std3__420unreachable_sentinelE,@object
	.size		_ZN29_INTERNAL_f42bfc94_4_k_cu_sum4cuda3std3__420unreachable_sentinelE,(_ZN29_INTERNAL_f42bfc94_4_k_cu_sum4cuda3std6ranges3__45__cpo5ssizeE - _ZN29_INTERNAL_f42bfc94_4_k_cu_sum4cuda3std3__420unreachable_sentinelE)
_ZN29_INTERNAL_f42bfc94_4_k_cu_sum4cuda3std3__420unreachable_sentinelE:
	.zero		1
	.type		_ZN29_INTERNAL_f42bfc94_4_k_cu_sum4cuda3std6ranges3__45__cpo5ssizeE,@object
	.size		_ZN29_INTERNAL_f42bfc94_4_k_cu_sum4cuda3std6ranges3__45__cpo5ssizeE,(_ZN29_INTERNAL_f42bfc94_4_k_cu_sum6thrust24THRUST_300001_SM_1000_NS12placeholders2_3E - _ZN29_INTERNAL_f42bfc94_4_k_cu_sum4cuda3std6ranges3__45__cpo5ssizeE)
_ZN29_INTERNAL_f42bfc94_4_k_cu_sum4cuda3std6ranges3__45__cpo5ssizeE:
	.zero		1
	.type		_ZN29_INTERNAL_f42bfc94_4_k_cu_sum6thrust24THRUST_300001_SM_1000_NS12placeholders2_3E,@object
	.size		_ZN29_INTERNAL_f42bfc94_4_k_cu_sum6thrust24THRUST_300001_SM_1000_NS12placeholders2_3E,(_ZN29_INTERNAL_f42bfc94_4_k_cu_sum4cuda3std3__45__cpo4cendE - _ZN29_INTERNAL_f42bfc94_4_k_cu_sum6thrust24THRUST_300001_SM_1000_NS12placeholders2_3E)
_ZN29_INTERNAL_f42bfc94_4_k_cu_sum6thrust24THRUST_300001_SM_1000_NS12placeholders2_3E:
	.zero		1
	.type		_ZN29_INTERNAL_f42bfc94_4_k_cu_sum4cuda3std3__45__cpo4cendE,@object
	.size		_ZN29_INTERNAL_f42bfc94_4_k_cu_sum4cuda3std3__45__cpo4cendE,(_ZN29_INTERNAL_f42bfc94_4_k_cu_sum4cuda3std6ranges3__45__cpo4cendE - _ZN29_INTERNAL_f42bfc94_4_k_cu_sum4cuda3std3__45__cpo4cendE)
_ZN29_INTERNAL_f42bfc94_4_k_cu_sum4cuda3std3__45__cpo4cendE:
	.zero		1
	.type		_ZN29_INTERNAL_f42bfc94_4_k_cu_sum4cuda3std6ranges3__45__cpo4cendE,@object
	.size		_ZN29_INTERNAL_f42bfc94_4_k_cu_sum4cuda3std6ranges3__45__cpo4cendE,(_ZN29_INTERNAL_f42bfc94_4_k_cu_sum6thrust24THRUST_300001_SM_1000_NS12placeholders2_7E - _ZN29_INTERNAL_f42bfc94_4_k_cu_sum4cuda3std6ranges3__45__cpo4cendE)
_ZN29_INTERNAL_f42bfc94_4_k_cu_sum4cuda3std6ranges3__45__cpo4cendE:
	.zero		1
	.type		_ZN29_INTERNAL_f42bfc94_4_k_cu_sum6thrust24THRUST_300001_SM_1000_NS12placeholders2_7E,@object
	.size		_ZN29_INTERNAL_f42bfc94_4_k_cu_sum6thrust24THRUST_300001_SM_1000_NS12placeholders2_7E,(_ZN29_INTERNAL_f42bfc94_4_k_cu_sum4cuda3std3__45__cpo5crendE - _ZN29_INTERNAL_f42bfc94_4_k_cu_sum6thrust24THRUST_300001_SM_1000_NS12placeholders2_7E)
_ZN29_INTERNAL_f42bfc94_4_k_cu_sum6thrust24THRUST_300001_SM_1000_NS12placeholders2_7E:
	.zero		1
	.type		_ZN29_INTERNAL_f42bfc94_4_k_cu_sum4cuda3std3__45__cpo5crendE,@object
	.size		_ZN29_INTERNAL_f42bfc94_4_k_cu_sum4cuda3std3__45__cpo5crendE,(_ZN29_INTERNAL_f42bfc94_4_k_cu_sum4cuda3std6ranges3__45__cpo4prevE - _ZN29_INTERNAL_f42bfc94_4_k_cu_sum4cuda3std3__45__cpo5crendE)
_ZN29_INTERNAL_f42bfc94_4_k_cu_sum4cuda3std3__45__cpo5crendE:
	.zero		1
	.type		_ZN29_INTERNAL_f42bfc94_4_k_cu_sum4cuda3std6ranges3__45__cpo4prevE,@object
	.size		_ZN29_INTERNAL_f42bfc94_4_k_cu_sum4cuda3std6ranges3__45__cpo4prevE,(_ZN29_INTERNAL_f42bfc94_4_k_cu_sum4cuda3std6ranges3__45__cpo9iter_moveE - _ZN29_INTERNAL_f42bfc94_4_k_cu_sum4cuda3std6ranges3__45__cpo4prevE)
_ZN29_INTERNAL_f42bfc94_4_k_cu_sum4cuda3std6ranges3__45__cpo4prevE:
	.zero		1
	.type		_ZN29_INTERNAL_f42bfc94_4_k_cu_sum4cuda3std6ranges3__45__cpo9iter_moveE,@object
	.size		_ZN29_INTERNAL_f42bfc94_4_k_cu_sum4cuda3std6ranges3__45__cpo9iter_moveE,(_ZN29_INTERNAL_f42bfc94_4_k_cu_sum6thrust24THRUST_300001_SM_1000_NS6system6detail10sequential3seqE - _ZN29_INTERNAL_f42bfc94_4_k_cu_sum4cuda3std6ranges3__45__cpo9iter_moveE)
_ZN29_INTERNAL_f42bfc94_4_k_cu_sum4cuda3std6ranges3__45__cpo9iter_moveE:
	.zero		1
	.type		_ZN29_INTERNAL_f42bfc94_4_k_cu_sum6thrust24THRUST_300001_SM_1000_NS6system6detail10sequential3seqE,@object
	.size		_ZN29_INTERNAL_f42bfc94_4_k_cu_sum6thrust24THRUST_300001_SM_1000_NS6system6detail10sequential3seqE,(_ZN29_INTERNAL_f42bfc94_4_k_cu_sum6thrust24THRUST_300001_SM_1000_NS12placeholders2_9E - _ZN29_INTERNAL_f42bfc94_4_k_cu_sum6thrust24THRUST_300001_SM_1000_NS6system6detail10sequential3seqE)
_ZN29_INTERNAL_f42bfc94_4_k_cu_sum6thrust24THRUST_300001_SM_1000_NS6system6detail10sequential3seqE:
	.zero		1
	.type		_ZN29_INTERNAL_f42bfc94_4_k_cu_sum6thrust24THRUST_300001_SM_1000_NS12placeholders2_9E,@object
	.size		_ZN29_INTERNAL_f42bfc94_4_k_cu_sum6thrust24THRUST_300001_SM_1000_NS12placeholders2_9E,(_ZN29_INTERNAL_f42bfc94_4_k_cu_sum4cuda3std3__419piecewise_constructE - _ZN29_INTERNAL_f42bfc94_4_k_cu_sum6thrust24THRUST_300001_SM_1000_NS12placeholders2_9E)
_ZN29_INTERNAL_f42bfc94_4_k_cu_sum6thrust24THRUST_300001_SM_1000_NS12placeholders2_9E:
	.zero		1
	.type		_ZN29_INTERNAL_f42bfc94_4_k_cu_sum4cuda3std3__419piecewise_constructE,@object
	.size		_ZN29_INTERNAL_f42bfc94_4_k_cu_sum4cuda3std3__419piecewise_constructE,(_ZN29_INTERNAL_f42bfc94_4_k_cu_sum4cuda3std6ranges3__45__cpo5cdataE - _ZN29_INTERNAL_f42bfc94_4_k_cu_sum4cuda3std3__419piecewise_constructE)
_ZN29_INTERNAL_f42bfc94_4_k_cu_sum4cuda3std3__419piecewise_constructE:
	.zero		1
	.type		_ZN29_INTERNAL_f42bfc94_4_k_cu_sum4cuda3std6ranges3__45__cpo5cdataE,@object
	.size		_ZN29_INTERNAL_f42bfc94_4_k_cu_sum4cuda3std6ranges3__45__cpo5cdataE,(_ZN29_INTERNAL_f42bfc94_4_k_cu_sum6thrust24THRUST_300001_SM_1000_NS12placeholders2_1E - _ZN29_INTERNAL_f42bfc94_4_k_cu_sum4cuda3std6ranges3__45__cpo5cdataE)
_ZN29_INTERNAL_f42bfc94_4_k_cu_sum4cuda3std6ranges3__45__cpo5cdataE:
	.zero		1
	.type		_ZN29_INTERNAL_f42bfc94_4_k_cu_sum6thrust24THRUST_300001_SM_1000_NS12placeholders2_1E,@object
	.size		_ZN29_INTERNAL_f42bfc94_4_k_cu_sum6thrust24THRUST_300001_SM_1000_NS12placeholders2_1E,(_ZN29_INTERNAL_f42bfc94_4_k_cu_sum4cuda3std3__45__cpo3endE - _ZN29_INTERNAL_f42bfc94_4_k_cu_sum6thrust24THRUST_300001_SM_1000_NS12placeholders2_1E)
_ZN29_INTERNAL_f42bfc94_4_k_cu_sum6thrust24THRUST_300001_SM_1000_NS12placeholders2_1E:
	.zero		1
	.type		_ZN29_INTERNAL_f42bfc94_4_k_cu_sum4cuda3std3__45__cpo3endE,@object
	.size		_ZN29_INTERNAL_f42bfc94_4_k_cu_sum4cuda3std3__45__cpo3endE,(_ZN29_INTERNAL_f42bfc94_4_k_cu_sum4cuda3std6ranges3__45__cpo3endE - _ZN29_INTERNAL_f42bfc94_4_k_cu_sum4cuda3std3__45__cpo3endE)
_ZN29_INTERNAL_f42bfc94_4_k_cu_sum4cuda3std3__45__cpo3endE:
	.zero		1
	.type		_ZN29_INTERNAL_f42bfc94_4_k_cu_sum4cuda3std6ranges3__45__cpo3endE,@object
	.size		_ZN29_INTERNAL_f42bfc94_4_k_cu_sum4cuda3std6ranges3__45__cpo3endE,(_ZN29_INTERNAL_f42bfc94_4_k_cu_sum6thrust24THRUST_300001_SM_1000_NS12placeholders2_5E - _ZN29_INTERNAL_f42bfc94_4_k_cu_sum4cuda3std6ranges3__45__cpo3endE)
_ZN29_INTERNAL_f42bfc94_4_k_cu_sum4cuda3std6ranges3__45__cpo3endE:
	.zero		1
	.type		_ZN29_INTERNAL_f42bfc94_4_k_cu_sum6thrust24THRUST_300001_SM_1000_NS12placeholders2_5E,@object
	.size		_ZN29_INTERNAL_f42bfc94_4_k_cu_sum6thrust24THRUST_300001_SM_1000_NS12placeholders2_5E,(_ZN29_INTERNAL_f42bfc94_4_k_cu_sum4cuda3std3__45__cpo4rendE - _ZN29_INTERNAL_f42bfc94_4_k_cu_sum6thrust24THRUST_300001_SM_1000_NS12placeholders2_5E)
_ZN29_INTERNAL_f42bfc94_4_k_cu_sum6thrust24THRUST_300001_SM_1000_NS12placeholders2_5E:
	.zero		1
	.type		_ZN29_INTERNAL_f42bfc94_4_k_cu_sum4cuda3std3__45__cpo4rendE,@object
	.size		_ZN29_INTERNAL_f42bfc94_4_k_cu_sum4cuda3std3__45__cpo4rendE,(_ZN29_INTERNAL_f42bfc94_4_k_cu_sum4cuda3std6ranges3__45__cpo9iter_swapE - _ZN29_INTERNAL_f42bfc94_4_k_cu_sum4cuda3std3__45__cpo4rendE)
_ZN29_INTERNAL_f42bfc94_4_k_cu_sum4cuda3std3__45__cpo4rendE:
	.zero		1
	.type		_ZN29_INTERNAL_f42bfc94_4_k_cu_sum4cuda3std6ranges3__45__cpo9iter_swapE,@object
	.size		_ZN29_INTERNAL_f42bfc94_4_k_cu_sum4cuda3std6ranges3__45__cpo9iter_swapE,(_ZN29_INTERNAL_f42bfc94_4_k_cu_sum4cuda3std3__48unexpectE - _ZN29_INTERNAL_f42bfc94_4_k_cu_sum4cuda3std6ranges3__45__cpo9iter_swapE)
_ZN29_INTERNAL_f42bfc94_4_k_cu_sum4cuda3std6ranges3__45__cpo9iter_swapE:
	.zero		1
	.type		_ZN29_INTERNAL_f42bfc94_4_k_cu_sum4cuda3std3__48unexpectE,@object
	.size		_ZN29_INTERNAL_f42bfc94_4_k_cu_sum4cuda3std3__48unexpectE,(_ZN29_INTERNAL_f42bfc94_4_k_cu_sum6thrust24THRUST_300001_SM_1000_NS8cuda_cub3parE - _ZN29_INTERNAL_f42bfc94_4_k_cu_sum4cuda3std3__48unexpectE)
_ZN29_INTERNAL_f42bfc94_4_k_cu_sum4cuda3std3__48unexpectE:
	.zero		1
	.type		_ZN29_INTERNAL_f42bfc94_4_k_cu_sum6thrust24THRUST_300001_SM_1000_NS8cuda_cub3parE,@object
	.size		_ZN29_INTERNAL_f42bfc94_4_k_cu_sum6thrust24THRUST_300001_SM_1000_NS8cuda_cub3parE,(.L_39 - _ZN29_INTERNAL_f42bfc94_4_k_cu_sum6thrust24THRUST_300001_SM_1000_NS8cuda_cub3parE)
_ZN29_INTERNAL_f42bfc94_4_k_cu_sum6thrust24THRUST_300001_SM_1000_NS8cuda_cub3parE:
	.zero		1
.L_39:


//--------------------- .nv.constant0._ZN3cub18CUB_300001_SM_10006detail11EmptyKernelIvEEvv --------------------------
	.section	.nv.constant0._ZN3cub18CUB_300001_SM_10006detail11EmptyKernelIvEEvv,"a",@progbits
	.sectionflags	@""
	.align	4
.nv.constant0._ZN3cub18CUB_300001_SM_10006detail11EmptyKernelIvEEvv:
	.zero		896


//--------------------- .nv.constant0._Z10degreeCalcPi --------------------------
	.section	.nv.constant0._Z10degreeCalcPi,"a",@progbits
	.sectionflags	@""
	.align	4
.nv.constant0._Z10degreeCalcPi:
	.zero		904


//--------------------- SYMBOLS --------------------------

	.type		.nv.reservedSmem.offset0,@object
	.size		.nv.reservedSmem.offset0,0x4
